//
// Generated by NVIDIA NVVM Compiler
//
// Compiler Build ID: CL-36424714
// Cuda compilation tools, release 13.0, V13.0.88
// Based on NVVM 20.0.0
//

.version 9.0
.target sm_100
.address_size 64

	// .globl	_Z9addKernelPfS_iiiiii
.extern .shared .align 16 .b8 localTAB[];

.visible .entry _Z9addKernelPfS_iiiiii(
	.param .u64 .ptr .align 1 _Z9addKernelPfS_iiiiii_param_0,
	.param .u64 .ptr .align 1 _Z9addKernelPfS_iiiiii_param_1,
	.param .u32 _Z9addKernelPfS_iiiiii_param_2,
	.param .u32 _Z9addKernelPfS_iiiiii_param_3,
	.param .u32 _Z9addKernelPfS_iiiiii_param_4,
	.param .u32 _Z9addKernelPfS_iiiiii_param_5,
	.param .u32 _Z9addKernelPfS_iiiiii_param_6,
	.param .u32 _Z9addKernelPfS_iiiiii_param_7
)
{
	.reg .pred 	%p<14>;
	.reg .b32 	%r<97>;
	.reg .b32 	%f<80>;
	.reg .b64 	%rd<9>;

	ld.param.u64 	%rd3, [_Z9addKernelPfS_iiiiii_param_0];
	ld.param.u64 	%rd4, [_Z9addKernelPfS_iiiiii_param_1];
	ld.param.u32 	%r43, [_Z9addKernelPfS_iiiiii_param_2];
	ld.param.u32 	%r44, [_Z9addKernelPfS_iiiiii_param_3];
	ld.param.u32 	%r45, [_Z9addKernelPfS_iiiiii_param_4];
	ld.param.u32 	%r46, [_Z9addKernelPfS_iiiiii_param_5];
	mov.u32 	%r47, %tid.x;
	mov.u32 	%r48, %ntid.y;
	mov.u32 	%r49, %tid.y;
	mad.lo.s32 	%r1, %r47, %r48, %r49;
	mov.u32 	%r50, %ntid.x;
	mul.lo.s32 	%r2, %r50, %r48;
	setp.lt.s32 	%p1, %r46, 1;
	@%p1 bra 	$L__BB0_21;
	mov.u32 	%r52, %nctaid.x;
	mov.u32 	%r53, %ctaid.x;
	mad.lo.s32 	%r54, %r1, %r52, %r53;
	mul.lo.s32 	%r3, %r46, %r54;
	mul.lo.s32 	%r4, %r43, %r43;
	not.b32 	%r55, %r1;
	add.s32 	%r5, %r2, %r55;
	shl.b32 	%r6, %r45, 1;
	and.b32  	%r7, %r6, 14;
	and.b32  	%r8, %r6, 6;
	and.b32  	%r9, %r6, -16;
	and.b32  	%r10, %r45, 1;
	shl.b32 	%r11, %r2, 2;
	cvta.to.global.u64 	%rd1, %rd3;
	cvta.to.global.u64 	%rd2, %rd4;
	mov.b32 	%r87, 0;
$L__BB0_2:
	add.s32 	%r13, %r87, %r3;
	setp.ge.s32 	%p2, %r13, %r4;
	@%p2 bra 	$L__BB0_20;
	sub.s32 	%r56, %r13, %r1;
	div.s32 	%r57, %r56, %r43;
	mul.lo.s32 	%r58, %r57, %r43;
	sub.s32 	%r14, %r56, %r58;
	add.s32 	%r59, %r5, %r13;
	div.s32 	%r60, %r59, %r43;
	add.s32 	%r61, %r60, %r6;
	mul.lo.s32 	%r62, %r60, %r43;
	sub.s32 	%r63, %r59, %r62;
	mul.lo.s32 	%r15, %r57, %r44;
	add.s32 	%r64, %r14, %r15;
	sub.s32 	%r65, %r6, %r64;
	add.s32 	%r66, %r65, %r63;
	mad.lo.s32 	%r16, %r61, %r44, %r66;
	setp.gt.s32 	%p3, %r1, %r16;
	@%p3 bra 	$L__BB0_6;
	add.s32 	%r67, %r1, %r14;
	add.s32 	%r89, %r67, %r15;
	shl.b32 	%r68, %r67, 2;
	mov.u32 	%r69, localTAB;
	add.s32 	%r88, %r69, %r68;
	mov.u32 	%r90, %r1;
$L__BB0_5:
	mul.wide.s32 	%rd5, %r89, 4;
	add.s64 	%rd6, %rd1, %rd5;
	ld.global.f32 	%f13, [%rd6];
	st.shared.f32 	[%r88], %f13;
	add.s32 	%r90, %r90, %r2;
	add.s32 	%r89, %r89, %r2;
	add.s32 	%r88, %r88, %r11;
	setp.le.s32 	%p4, %r90, %r16;
	@%p4 bra 	$L__BB0_5;
$L__BB0_6:
	bar.sync 	0;
	add.s32 	%r70, %r14, %r1;
	div.s32 	%r91, %r70, %r43;
	rem.s32 	%r26, %r13, %r43;
	add.s32 	%r27, %r91, %r6;
	setp.gt.s32 	%p5, %r91, %r27;
	mov.f32 	%f75, 0f00000000;
	@%p5 bra 	$L__BB0_19;
	add.s32 	%r28, %r26, %r6;
	mov.f32 	%f75, 0f00000000;
$L__BB0_8:
	mov.u32 	%r29, %r91;
	setp.gt.s32 	%p6, %r26, %r28;
	@%p6 bra 	$L__BB0_18;
	setp.lt.u32 	%p7, %r6, 15;
	mul.lo.s32 	%r30, %r29, %r44;
	mov.u32 	%r94, %r26;
	@%p7 bra 	$L__BB0_12;
	mov.b32 	%r93, 0;
	mov.u32 	%r94, %r26;
$L__BB0_11:
	.pragma "nounroll";
	add.s32 	%r72, %r94, %r30;
	shl.b32 	%r73, %r72, 2;
	mov.u32 	%r74, localTAB;
	add.s32 	%r75, %r74, %r73;
	ld.shared.f32 	%f16, [%r75];
	add.f32 	%f17, %f75, %f16;
	ld.shared.f32 	%f18, [%r75+4];
	add.f32 	%f19, %f17, %f18;
	ld.shared.f32 	%f20, [%r75+8];
	add.f32 	%f21, %f19, %f20;
	ld.shared.f32 	%f22, [%r75+12];
	add.f32 	%f23, %f21, %f22;
	ld.shared.f32 	%f24, [%r75+16];
	add.f32 	%f25, %f23, %f24;
	ld.shared.f32 	%f26, [%r75+20];
	add.f32 	%f27, %f25, %f26;
	ld.shared.f32 	%f28, [%r75+24];
	add.f32 	%f29, %f27, %f28;
	ld.shared.f32 	%f30, [%r75+28];
	add.f32 	%f31, %f29, %f30;
	ld.shared.f32 	%f32, [%r75+32];
	add.f32 	%f33, %f31, %f32;
	ld.shared.f32 	%f34, [%r75+36];
	add.f32 	%f35, %f33, %f34;
	ld.shared.f32 	%f36, [%r75+40];
	add.f32 	%f37, %f35, %f36;
	ld.shared.f32 	%f38, [%r75+44];
	add.f32 	%f39, %f37, %f38;
	ld.shared.f32 	%f40, [%r75+48];
	add.f32 	%f41, %f39, %f40;
	ld.shared.f32 	%f42, [%r75+52];
	add.f32 	%f43, %f41, %f42;
	ld.shared.f32 	%f44, [%r75+56];
	add.f32 	%f45, %f43, %f44;
	ld.shared.f32 	%f46, [%r75+60];
	add.f32 	%f75, %f45, %f46;
	add.s32 	%r94, %r94, 16;
	add.s32 	%r93, %r93, 16;
	setp.ne.s32 	%p8, %r93, %r9;
	@%p8 bra 	$L__BB0_11;
$L__BB0_12:
	setp.lt.u32 	%p9, %r7, 7;
	@%p9 bra 	$L__BB0_14;
	add.s32 	%r76, %r94, %r30;
	shl.b32 	%r77, %r76, 2;
	mov.u32 	%r78, localTAB;
	add.s32 	%r79, %r78, %r77;
	ld.shared.f32 	%f47, [%r79];
	add.f32 	%f48, %f75, %f47;
	ld.shared.f32 	%f49, [%r79+4];
	add.f32 	%f50, %f48, %f49;
	ld.shared.f32 	%f51, [%r79+8];
	add.f32 	%f52, %f50, %f51;
	ld.shared.f32 	%f53, [%r79+12];
	add.f32 	%f54, %f52, %f53;
	ld.shared.f32 	%f55, [%r79+16];
	add.f32 	%f56, %f54, %f55;
	ld.shared.f32 	%f57, [%r79+20];
	add.f32 	%f58, %f56, %f57;
	ld.shared.f32 	%f59, [%r79+24];
	add.f32 	%f60, %f58, %f59;
	ld.shared.f32 	%f61, [%r79+28];
	add.f32 	%f75, %f60, %f61;
	add.s32 	%r94, %r94, 8;
$L__BB0_14:
	setp.lt.u32 	%p10, %r8, 3;
	@%p10 bra 	$L__BB0_16;
	add.s32 	%r80, %r94, %r30;
	shl.b32 	%r81, %r80, 2;
	mov.u32 	%r82, localTAB;
	add.s32 	%r83, %r82, %r81;
	ld.shared.f32 	%f62, [%r83];
	add.f32 	%f63, %f75, %f62;
	ld.shared.f32 	%f64, [%r83+4];
	add.f32 	%f65, %f63, %f64;
	ld.shared.f32 	%f66, [%r83+8];
	add.f32 	%f67, %f65, %f66;
	ld.shared.f32 	%f68, [%r83+12];
	add.f32 	%f75, %f67, %f68;
	add.s32 	%r94, %r94, 4;
$L__BB0_16:
	setp.eq.s32 	%p11, %r10, 0;
	add.s32 	%r84, %r94, %r30;
	shl.b32 	%r85, %r84, 2;
	mov.u32 	%r86, localTAB;
	add.s32 	%r40, %r86, %r85;
	ld.shared.f32 	%f69, [%r40];
	add.f32 	%f75, %f75, %f69;
	@%p11 bra 	$L__BB0_18;
	ld.shared.f32 	%f70, [%r40+4];
	add.f32 	%f71, %f75, %f70;
	ld.shared.f32 	%f72, [%r40+8];
	add.f32 	%f75, %f71, %f72;
$L__BB0_18:
	add.s32 	%r91, %r29, 1;
	setp.ne.s32 	%p12, %r29, %r27;
	@%p12 bra 	$L__BB0_8;
$L__BB0_19:
	mul.wide.s32 	%rd7, %r13, 4;
	add.s64 	%rd8, %rd2, %rd7;
	st.global.f32 	[%rd8], %f75;
$L__BB0_20:
	add.s32 	%r87, %r87, 1;
	setp.ne.s32 	%p13, %r87, %r46;
	@%p13 bra 	$L__BB0_2;
$L__BB0_21:
	ret;

}


// ===== COMPILED SASS (sm_100) =====

	.target	sm_100

	.elftype	@"ET_EXEC"


//--------------------- .note.nv.tkinfo           --------------------------
	.section	.note.nv.tkinfo,"",@"SHT_NOTE"
	.sectionflags	@"SHF_NOTE_NV_TKINFO"
	.tkinfo
        /*0018*/ 	.word	0x00000002
        /*0030*/ 	.string	""
        /*0030*/ 	.string	"ptxas"
        /*0030*/ 	.string	"Cuda compilation tools, release 13.0, V13.0.88"
        /*0030*/ 	.string	"Build cuda_13.0.r13.0/compiler.36424714_0"
        /*0030*/ 	.string	"-arch sm_100 -m 64 "



//--------------------- .note.nv.cuinfo           --------------------------
	.section	.note.nv.cuinfo,"",@"SHT_NOTE"
	.sectionflags	@"SHF_NOTE_NV_CUINFO"
        /*0018*/ 	.short	0x0002
        /*001a*/ 	.short	0x0064
        /*001c*/ 	.short	0x0082
	.zero		2


//--------------------- .nv.info                  --------------------------
	.section	.nv.info,"",@"SHT_CUDA_INFO"
	.align	4


	//----- nvinfo : EIATTR_REGCOUNT
	.align		4
        /*0000*/ 	.byte	0x04, 0x2f
        /*0002*/ 	.short	(.L_1 - .L_0)
	.align		4
.L_0:
        /*0004*/ 	.word	index@(_Z9addKernelPfS_iiiiii)
        /*0008*/ 	.word	0x0000001c


	//----- nvinfo : EIATTR_FRAME_SIZE
	.align		4
.L_1:
        /*000c*/ 	.byte	0x04, 0x11
        /*000e*/ 	.short	(.L_3 - .L_2)
	.align		4
.L_2:
        /*0010*/ 	.word	index@(_Z9addKernelPfS_iiiiii)
        /*0014*/ 	.word	0x00000000


	//----- nvinfo : EIATTR_MIN_STACK_SIZE
	.align		4
.L_3:
        /*0018*/ 	.byte	0x04, 0x12
        /*001a*/ 	.short	(.L_5 - .L_4)
	.align		4
.L_4:
        /*001c*/ 	.word	index@(_Z9addKernelPfS_iiiiii)
        /*0020*/ 	.word	0x00000000
.L_5:


//--------------------- .nv.compat                --------------------------
	.section	.nv.compat,"",@"SHT_CUDA_COMPAT_INFO"
	.align	4
        /*0000*/ 	.byte	0x02, 0x09, 0x00, 0x00, 0x02, 0x02, 0x01, 0x00, 0x02, 0x05, 0x05, 0x00, 0x03, 0x07, 0x01, 0x01
        /*0010*/ 	.byte	0x02, 0x03, 0x00, 0x00, 0x02, 0x06, 0x01, 0x00, 0x04, 0x0b, 0x08, 0x00, 0x09, 0x00, 0x00, 0x00
        /*0020*/ 	.byte	0x00, 0x00, 0x00, 0x00


//--------------------- .nv.info._Z9addKernelPfS_iiiiii --------------------------
	.section	.nv.info._Z9addKernelPfS_iiiiii,"",@"SHT_CUDA_INFO"
	.sectionflags	@""
	.align	4


	//----- nvinfo : EIATTR_CUDA_API_VERSION
	.align		4
        /*0000*/ 	.byte	0x04, 0x37
        /*0002*/ 	.short	(.L_7 - .L_6)
.L_6:
        /*0004*/ 	.word	0x00000082


	//----- nvinfo : EIATTR_KPARAM_INFO
	.align		4
.L_7:
        /*0008*/ 	.byte	0x04, 0x17
        /*000a*/ 	.short	(.L_9 - .L_8)
.L_8:
        /*000c*/ 	.word	0x00000000
        /*0010*/ 	.short	0x0007
        /*0012*/ 	.short	0x0024
        /*0014*/ 	.byte	0x00, 0xf0, 0x11, 0x00


	//----- nvinfo : EIATTR_KPARAM_INFO
	.align		4
.L_9:
        /*0018*/ 	.byte	0x04, 0x17
        /*001a*/ 	.short	(.L_11 - .L_10)
.L_10:
        /*001c*/ 	.word	0x00000000
        /*0020*/ 	.short	0x0006
        /*0022*/ 	.short	0x0020
        /*0024*/ 	.byte	0x00, 0xf0, 0x11, 0x00


	//----- nvinfo : EIATTR_KPARAM_INFO
	.align		4
.L_11:
        /*0028*/ 	.byte	0x04, 0x17
        /*002a*/ 	.short	(.L_13 - .L_12)
.L_12:
        /*002c*/ 	.word	0x00000000
        /*0030*/ 	.short	0x0005
        /*0032*/ 	.short	0x001c
        /*0034*/ 	.byte	0x00, 0xf0, 0x11, 0x00


	//----- nvinfo : EIATTR_KPARAM_INFO
	.align		4
.L_13:
        /*0038*/ 	.byte	0x04, 0x17
        /*003a*/ 	.short	(.L_15 - .L_14)
.L_14:
        /*003c*/ 	.word	0x00000000
        /*0040*/ 	.short	0x0004
        /*0042*/ 	.short	0x0018
        /*0044*/ 	.byte	0x00, 0xf0, 0x11, 0x00


	//----- nvinfo : EIATTR_KPARAM_INFO
	.align		4
.L_15:
        /*0048*/ 	.byte	0x04, 0x17
        /*004a*/ 	.short	(.L_17 - .L_16)
.L_16:
        /*004c*/ 	.word	0x00000000
        /*0050*/ 	.short	0x0003
        /*0052*/ 	.short	0x0014
        /*0054*/ 	.byte	0x00, 0xf0, 0x11, 0x00


	//----- nvinfo : EIATTR_KPARAM_INFO
	.align		4
.L_17:
        /*0058*/ 	.byte	0x04, 0x17
        /*005a*/ 	.short	(.L_19 - .L_18)
.L_18:
        /*005c*/ 	.word	0x00000000
        /*0060*/ 	.short	0x0002
        /*0062*/ 	.short	0x0010
        /*0064*/ 	.byte	0x00, 0xf0, 0x11, 0x00


	//----- nvinfo : EIATTR_KPARAM_INFO
	.align		4
.L_19:
        /*0068*/ 	.byte	0x04, 0x17
        /*006a*/ 	.short	(.L_21 - .L_20)
.L_20:
        /*006c*/ 	.word	0x00000000
        /*0070*/ 	.short	0x0001
        /*0072*/ 	.short	0x0008
        /*0074*/ 	.byte	0x00, 0xf5, 0x21, 0x00


	//----- nvinfo : EIATTR_KPARAM_INFO
	.align		4
.L_21:
        /*0078*/ 	.byte	0x04, 0x17
        /*007a*/ 	.short	(.L_23 - .L_22)
.L_22:
        /*007c*/ 	.word	0x00000000
        /*0080*/ 	.short	0x0000
        /*0082*/ 	.short	0x0000
        /*0084*/ 	.byte	0x00, 0xf5, 0x21, 0x00


	//----- nvinfo : EIATTR_SPARSE_MMA_MASK
	.align		4
.L_23:
        /*0088*/ 	.byte	0x03, 0x50
        /*008a*/ 	.short	0x0000


	//----- nvinfo : EIATTR_MAXREG_COUNT
	.align		4
        /*008c*/ 	.byte	0x03, 0x1b
        /*008e*/ 	.short	0x00ff


	//----- nvinfo : EIATTR_NUM_BARRIERS
	.align		4
        /*0090*/ 	.byte	0x02, 0x4c
        /*0092*/ 	.byte	0x01
	.zero		1


	//----- nvinfo : EIATTR_MERCURY_ISA_VERSION
	.align		4
        /*0094*/ 	.byte	0x03, 0x5f
        /*0096*/ 	.short	0x0101


	//----- nvinfo : EIATTR_VRC_CTA_INIT_COUNT
	.align		4
        /*0098*/ 	.byte	0x02, 0x4a
	.zero		1
	.zero		1


	//----- nvinfo : EIATTR_EXIT_INSTR_OFFSETS
	.align		4
        /*009c*/ 	.byte	0x04, 0x1c
        /*009e*/ 	.short	(.L_25 - .L_24)


	//   ....[0]....
.L_24:
        /*00a0*/ 	.word	0x00000060


	//   ....[1]....
        /*00a4*/ 	.word	0x00000f60


	//----- nvinfo : EIATTR_CRS_STACK_SIZE
	.align		4
.L_25:
        /*00a8*/ 	.byte	0x04, 0x1e
        /*00aa*/ 	.short	(.L_27 - .L_26)
.L_26:
        /*00ac*/ 	.word	0x00000000


	//----- nvinfo : EIATTR_CBANK_PARAM_SIZE
	.align		4
.L_27:
        /*00b0*/ 	.byte	0x03, 0x19
        /*00b2*/ 	.short	0x0028


	//----- nvinfo : EIATTR_PARAM_CBANK
	.align		4
        /*00b4*/ 	.byte	0x04, 0x0a
        /*00b6*/ 	.short	(.L_29 - .L_28)
	.align		4
.L_28:
        /*00b8*/ 	.word	index@(.nv.constant0._Z9addKernelPfS_iiiiii)
        /*00bc*/ 	.short	0x0380
        /*00be*/ 	.short	0x0028


	//----- nvinfo : EIATTR_SW_WAR
	.align		4
.L_29:
        /*00c0*/ 	.byte	0x04, 0x36
        /*00c2*/ 	.short	(.L_31 - .L_30)
.L_30:
        /*00c4*/ 	.word	0x00000008
.L_31:


//--------------------- .nv.callgraph             --------------------------
	.section	.nv.callgraph,"",@"SHT_CUDA_CALLGRAPH"
	.align	4
	.sectionentsize	8
	.align		4
        /*0000*/ 	.word	0x00000000
	.align		4
        /*0004*/ 	.word	0xffffffff
	.align		4
        /*0008*/ 	.word	0x00000000
	.align		4
        /*000c*/ 	.word	0xfffffffe
	.align		4
        /*0010*/ 	.word	0x00000000
	.align		4
        /*0014*/ 	.word	0xfffffffd
	.align		4
        /*0018*/ 	.word	0x00000000
	.align		4
        /*001c*/ 	.word	0xfffffffc


//--------------------- .text._Z9addKernelPfS_iiiiii --------------------------
	.section	.text._Z9addKernelPfS_iiiiii,"ax",@progbits
	.align	128
        .global         _Z9addKernelPfS_iiiiii
        .type           _Z9addKernelPfS_iiiiii,@function
        .size           _Z9addKernelPfS_iiiiii,(.L_x_14 - _Z9addKernelPfS_iiiiii)
        .other          _Z9addKernelPfS_iiiiii,@"STO_CUDA_ENTRY STV_DEFAULT"
_Z9addKernelPfS_iiiiii:
.text._Z9addKernelPfS_iiiiii:
[----:B------:R-:W-:Y:S08]  /*0000*/  LDC R1, c[0x0][0x37c] ;  /* 0x0000df00ff017b82 */ /* 0x000ff00000000800 */
[----:B------:R-:W0:Y:S01]  /*0010*/  LDC R0, c[0x0][0x39c] ;  /* 0x0000e700ff007b82 */ /* 0x000e220000000800 */
[----:B------:R-:W1:Y:S01]  /*0020*/  S2R R3, SR_TID.Y ;  /* 0x0000000000037919 */ /* 0x000e620000002200 */
[----:B------:R-:W2:Y:S01]  /*0030*/  LDCU UR8, c[0x0][0x364] ;  /* 0x00006c80ff0877ac */ /* 0x000ea20008000800 */
[----:B0-----:R-:W-:-:S02]  /*0040*/  ISETP.GE.AND P0, PT, R0, 0x1, PT ;  /* 0x000000010000780c */ /* 0x001fc40003f06270 */
[----:B------:R-:W0:Y:S11]  /*0050*/  S2R R0, SR_TID.X ;  /* 0x0000000000007919 */ /* 0x000e360000002100 */
[----:B-12---:R-:W-:Y:S05]  /*0060*/  @!P0 EXIT ;  /* 0x000000000000894d */ /* 0x006fea0003800000 */
[----:B------:R-:W1:Y:S01]  /*0070*/  S2R R9, SR_CTAID.X ;  /* 0x0000000000097919 */ /* 0x000e620000002500 */
[----:B------:R-:W2:Y:S01]  /*0080*/  LDC R4, c[0x0][0x360] ;  /* 0x0000d800ff047b82 */ /* 0x000ea20000000800 */
[----:B------:R-:W3:Y:S01]  /*0090*/  LDCU UR6, c[0x0][0x398] ;  /* 0x00007300ff0677ac */ /* 0x000ee20008000800 */
[----:B0-----:R-:W-:Y:S02]  /*00a0*/  IMAD R0, R0, UR8, R3 ;  /* 0x0000000800007c24 */ /* 0x001fe4000f8e0203 */
[----:B------:R-:W-:Y:S01]  /*00b0*/  HFMA2 R5, -RZ, RZ, 0, 0 ;  /* 0x00000000ff057431 */ /* 0x000fe200000001ff */
[----:B------:R-:W1:Y:S02]  /*00c0*/  LDCU UR10, c[0x0][0x370] ;  /* 0x00006e00ff0a77ac */ /* 0x000e640008000800 */
[----:B------:R-:W-:Y:S01]  /*00d0*/  LOP3.LUT R7, RZ, R0, RZ, 0x33, !PT ;  /* 0x00000000ff077212 */ /* 0x000fe200078e33ff */
[----:B------:R-:W0:Y:S01]  /*00e0*/  LDCU UR5, c[0x0][0x390] ;  /* 0x00007200ff0577ac */ /* 0x000e220008000800 */
[----:B------:R-:W4:Y:S01]  /*00f0*/  LDCU.64 UR12, c[0x0][0x358] ;  /* 0x00006b00ff0c77ac */ /* 0x000f220008000a00 */
[----:B---3--:R-:W-:-:S04]  /*0100*/  USHF.L.U32 UR6, UR6, 0x1, URZ ;  /* 0x0000000106067899 */ /* 0x008fc800080006ff */
[----:B------:R-:W-:Y:S01]  /*0110*/  ULOP3.LUT UR4, UR6, 0xe, URZ, 0xc0, !UPT ;  /* 0x0000000e06047892 */ /* 0x000fe2000f8ec0ff */
[----:B--2---:R-:W-:Y:S01]  /*0120*/  IMAD R4, R4, UR8, RZ ;  /* 0x0000000804047c24 */ /* 0x004fe2000f8e02ff */
[----:B------:R-:W-:Y:S02]  /*0130*/  ULOP3.LUT UR7, UR6, 0x6, URZ, 0xc0, !UPT ;  /* 0x0000000606077892 */ /* 0x000fe4000f8ec0ff */
[----:B0-----:R-:W-:Y:S01]  /*0140*/  UIMAD UR5, UR5, UR5, URZ ;  /* 0x00000005050572a4 */ /* 0x001fe2000f8e02ff */
[----:B------:R-:W-:Y:S01]  /*0150*/  IMAD.IADD R7, R4, 0x1, R7 ;  /* 0x0000000104077824 */ /* 0x000fe200078e0207 */
[----:B------:R-:W-:Y:S01]  /*0160*/  ULOP3.LUT UR9, UR6, 0xfffffff0, URZ, 0xc0, !UPT ;  /* 0xfffffff006097892 */ /* 0x000fe2000f8ec0ff */
[----:B-1----:R-:W-:Y:S01]  /*0170*/  IMAD R6, R0, UR10, R9 ;  /* 0x0000000a00067c24 */ /* 0x002fe2000f8e0209 */
[----:B------:R-:W-:Y:S02]  /*0180*/  UISETP.GE.U32.AND UP0, UPT, UR4, 0x7, UPT ;  /* 0x000000070400788c */ /* 0x000fe4000bf06070 */
[----:B----4-:R-:W-:-:S11]  /*0190*/  UISETP.GE.U32.AND UP1, UPT, UR7, 0x3, UPT ;  /* 0x000000030700788c */ /* 0x010fd6000bf26070 */
.L_x_12:
[----:B0-----:R-:W0:Y:S02]  /*01a0*/  LDCU UR4, c[0x0][0x39c] ;  /* 0x00007380ff0477ac */ /* 0x001e240008000800 */
[----:B0-----:R-:W-:Y:S01]  /*01b0*/  IMAD R8, R6, UR4, R5 ;  /* 0x0000000406087c24 */ /* 0x001fe2000f8e0205 */
[----:B------:R-:W-:-:S04]  /*01c0*/  IADD3 R5, PT, PT, R5, 0x1, RZ ;  /* 0x0000000105057810 */ /* 0x000fc80007ffe0ff */
[----:B------:R-:W-:Y:S02]  /*01d0*/  ISETP.GE.AND P1, PT, R8, UR5, PT ;  /* 0x0000000508007c0c */ /* 0x000fe4000bf26270 */
[----:B------:R-:W-:-:S11]  /*01e0*/  ISETP.NE.AND P0, PT, R5, UR4, PT ;  /* 0x0000000405007c0c */ /* 0x000fd6000bf05270 */
[----:B------:R-:W-:Y:S05]  /*01f0*/  @P1 BRA `(.L_x_0) ;  /* 0x0000000c00541947 */ /* 0x000fea0003800000 */
[----:B------:R-:W0:Y:S01]  /*0200*/  LDC R2, c[0x0][0x390] ;  /* 0x0000e400ff027b82 */ /* 0x000e220000000800 */
[----:B------:R-:W-:Y:S01]  /*0210*/  IMAD.IADD R15, R8, 0x1, -R0 ;  /* 0x00000001080f7824 */ /* 0x000fe200078e0a00 */
[-C--:B------:R-:W-:Y:S02]  /*0220*/  IADD3 R17, PT, PT, R7, R8.reuse, RZ ;  /* 0x0000000807117210 */ /* 0x080fe40007ffe0ff */
[----:B------:R-:W-:Y:S02]  /*0230*/  IABS R22, R8 ;  /* 0x0000000800167213 */ /* 0x000fe40000000000 */
[----:B0-----:R-:W-:-:S04]  /*0240*/  IABS R9, R2 ;  /* 0x0000000200097213 */ /* 0x001fc80000000000 */
[----:B------:R-:W0:Y:S08]  /*0250*/  I2F.RP R12, R9 ;  /* 0x00000009000c7306 */ /* 0x000e300000209400 */
[----:B0-----:R-:W0:Y:S02]  /*0260*/  MUFU.RCP R12, R12 ;  /* 0x0000000c000c7308 */ /* 0x001e240000001000 */
[----:B0-----:R-:W-:-:S06]  /*0270*/  VIADD R10, R12, 0xffffffe ;  /* 0x0ffffffe0c0a7836 */ /* 0x001fcc0000000000 */
[----:B------:R0:W1:Y:S02]  /*0280*/  F2I.FTZ.U32.TRUNC.NTZ R11, R10 ;  /* 0x0000000a000b7305 */ /* 0x000064000021f000 */
[----:B0-----:R-:W-:Y:S02]  /*0290*/  MOV R10, RZ ;  /* 0x000000ff000a7202 */ /* 0x001fe40000000f00 */
[----:B-1----:R-:W-:-:S05]  /*02a0*/  IADD3 R14, PT, PT, RZ, -R11, RZ ;  /* 0x8000000bff0e7210 */ /* 0x002fca0007ffe0ff */
[----:B------:R-:W-:Y:S01]  /*02b0*/  IMAD R3, R14, R9, RZ ;  /* 0x000000090e037224 */ /* 0x000fe200078e02ff */
[----:B------:R-:W-:-:S03]  /*02c0*/  IABS R14, R15 ;  /* 0x0000000f000e7213 */ /* 0x000fc60000000000 */
[----:B------:R-:W-:-:S06]  /*02d0*/  IMAD.HI.U32 R3, R11, R3, R10 ;  /* 0x000000030b037227 */ /* 0x000fcc00078e000a */
[----:B------:R-:W-:-:S04]  /*02e0*/  IMAD.HI.U32 R11, R3, R14, RZ ;  /* 0x0000000e030b7227 */ /* 0x000fc800078e00ff */
[----:B------:R-:W-:-:S04]  /*02f0*/  IMAD.MOV R12, RZ, RZ, -R11 ;  /* 0x000000ffff0c7224 */ /* 0x000fc800078e0a0b */
[----:B------:R-:W-:Y:S01]  /*0300*/  IMAD R10, R9, R12, R14 ;  /* 0x0000000c090a7224 */ /* 0x000fe200078e020e */
[----:B------:R-:W-:-:S04]  /*0310*/  IABS R14, R17 ;  /* 0x00000011000e7213 */ /* 0x000fc80000000000 */
[----:B------:R-:W-:Y:S01]  /*0320*/  ISETP.GT.U32.AND P2, PT, R9, R10, PT ;  /* 0x0000000a0900720c */ /* 0x000fe20003f44070 */
[----:B------:R-:W-:-:S12]  /*0330*/  IMAD.HI.U32 R12, R3, R14, RZ ;  /* 0x0000000e030c7227 */ /* 0x000fd800078e00ff */
[----:B------:R-:W-:Y:S01]  /*0340*/  @!P2 IADD3 R10, PT, PT, R10, -R9, RZ ;  /* 0x800000090a0aa210 */ /* 0x000fe20007ffe0ff */
[----:B------:R-:W-:-:S03]  /*0350*/  @!P2 VIADD R11, R11, 0x1 ;  /* 0x000000010b0ba836 */ /* 0x000fc60000000000 */
[----:B------:R-:W-:Y:S02]  /*0360*/  ISETP.GE.U32.AND P1, PT, R10, R9, PT ;  /* 0x000000090a00720c */ /* 0x000fe40003f26070 */
[----:B------:R-:W-:-:S04]  /*0370*/  LOP3.LUT R10, R15, R2, RZ, 0x3c, !PT ;  /* 0x000000020f0a7212 */ /* 0x000fc800078e3cff */
[----:B------:R-:W-:Y:S02]  /*0380*/  ISETP.GE.AND P3, PT, R10, RZ, PT ;  /* 0x000000ff0a00720c */ /* 0x000fe40003f66270 */
[----:B------:R-:W-:-:S05]  /*0390*/  IADD3 R10, PT, PT, -R12, RZ, RZ ;  /* 0x000000ff0c0a7210 */ /* 0x000fca0007ffe1ff */
[----:B------:R-:W-:Y:S01]  /*03a0*/  IMAD R14, R9, R10, R14 ;  /* 0x0000000a090e7224 */ /* 0x000fe200078e020e */
[----:B------:R-:W-:Y:S02]  /*03b0*/  @P1 IADD3 R11, PT, PT, R11, 0x1, RZ ;  /* 0x000000010b0b1810 */ /* 0x000fe40007ffe0ff */
[----:B------:R-:W-:Y:S02]  /*03c0*/  ISETP.NE.AND P1, PT, R2, RZ, PT ;  /* 0x000000ff0200720c */ /* 0x000fe40003f25270 */
[----:B------:R-:W-:Y:S01]  /*03d0*/  ISETP.GT.U32.AND P4, PT, R9, R14, PT ;  /* 0x0000000e0900720c */ /* 0x000fe20003f84070 */
[----:B------:R-:W-:Y:S01]  /*03e0*/  @!P3 IMAD.MOV R11, RZ, RZ, -R11 ;  /* 0x000000ffff0bb224 */ /* 0x000fe200078e0a0b */
[----:B------:R-:W-:-:S04]  /*03f0*/  LOP3.LUT R10, RZ, R2, RZ, 0x33, !PT ;  /* 0x00000002ff0a7212 */ /* 0x000fc800078e33ff */
[----:B------:R-:W-:-:S04]  /*0400*/  SEL R13, R10, R11, !P1 ;  /* 0x0000000b0a0d7207 */ /* 0x000fc80004800000 */
[----:B------:R-:W-:-:S03]  /*0410*/  IADD3 R11, PT, PT, -R13, RZ, RZ ;  /* 0x000000ff0d0b7210 */ /* 0x000fc60007ffe1ff */
[----:B------:R-:W-:Y:S02]  /*0420*/  @!P4 IADD3 R14, PT, PT, R14, -R9, RZ ;  /* 0x800000090e0ec210 */ /* 0x000fe40007ffe0ff */
[----:B------:R-:W-:Y:S01]  /*0430*/  IMAD R15, R2, R11, R15 ;  /* 0x0000000b020f7224 */ /* 0x000fe200078e020f */
[----:B------:R-:W-:Y:S02]  /*0440*/  LOP3.LUT R11, R17, R2, RZ, 0x3c, !PT ;  /* 0x00000002110b7212 */ /* 0x000fe400078e3cff */
[----:B------:R-:W-:Y:S01]  /*0450*/  ISETP.GE.U32.AND P2, PT, R14, R9, PT ;  /* 0x000000090e00720c */ /* 0x000fe20003f46070 */
[----:B------:R-:W-:Y:S01]  /*0460*/  IMAD.IADD R19, R0, 0x1, R15 ;  /* 0x0000000100137824 */ /* 0x000fe200078e020f */
[----:B------:R-:W-:Y:S01]  /*0470*/  ISETP.GE.AND P3, PT, R11, RZ, PT ;  /* 0x000000ff0b00720c */ /* 0x000fe20003f66270 */
[----:B------:R-:W0:Y:S01]  /*0480*/  LDC R14, c[0x0][0x394] ;  /* 0x0000e500ff0e7b82 */ /* 0x000e220000000800 */
[----:B------:R-:W-:Y:S02]  /*0490*/  @!P4 IADD3 R12, PT, PT, R12, 0x1, RZ ;  /* 0x000000010c0cc810 */ /* 0x000fe40007ffe0ff */
[----:B------:R-:W-:-:S05]  /*04a0*/  IABS R20, R19 ;  /* 0x0000001300147213 */ /* 0x000fca0000000000 */
[C---:B------:R-:W-:Y:S02]  /*04b0*/  IMAD.HI.U32 R11, R3.reuse, R20, RZ ;  /* 0x00000014030b7227 */ /* 0x040fe400078e00ff */
[----:B------:R-:W-:Y:S02]  /*04c0*/  @P2 IADD3 R12, PT, PT, R12, 0x1, RZ ;  /* 0x000000010c0c2810 */ /* 0x000fe40007ffe0ff */
[----:B------:R-:W-:Y:S02]  /*04d0*/  IMAD.MOV R16, RZ, RZ, -R11 ;  /* 0x000000ffff107224 */ /* 0x000fe400078e0a0b */
[----:B------:R-:W-:Y:S01]  /*04e0*/  @!P3 IADD3 R12, PT, PT, -R12, RZ, RZ ;  /* 0x000000ff0c0cb210 */ /* 0x000fe20007ffe1ff */
[----:B------:R-:W-:-:S04]  /*04f0*/  IMAD.HI.U32 R3, R3, R22, RZ ;  /* 0x0000001603037227 */ /* 0x000fc800078e00ff */
[----:B------:R-:W-:Y:S01]  /*0500*/  IMAD R20, R9, R16, R20 ;  /* 0x0000001009147224 */ /* 0x000fe200078e0214 */
[----:B------:R-:W-:Y:S01]  /*0510*/  SEL R16, R10, R12, !P1 ;  /* 0x0000000c0a107207 */ /* 0x000fe20004800000 */
[----:B------:R-:W-:-:S03]  /*0520*/  IMAD.MOV R3, RZ, RZ, -R3 ;  /* 0x000000ffff037224 */ /* 0x000fc600078e0a03 */
[----:B------:R-:W-:Y:S01]  /*0530*/  IADD3 R12, PT, PT, -R16, RZ, RZ ;  /* 0x000000ff100c7210 */ /* 0x000fe20007ffe1ff */
[----:B0-----:R-:W-:Y:S01]  /*0540*/  IMAD R18, R13, R14, R15 ;  /* 0x0000000e0d127224 */ /* 0x001fe200078e020f */
[----:B------:R-:W-:-:S03]  /*0550*/  ISETP.GT.U32.AND P5, PT, R9, R20, PT ;  /* 0x000000140900720c */ /* 0x000fc60003fa4070 */
[----:B------:R-:W-:Y:S01]  /*0560*/  IMAD R17, R2, R12, R17 ;  /* 0x0000000c02117224 */ /* 0x000fe200078e0211 */
[----:B------:R-:W-:Y:S01]  /*0570*/  LOP3.LUT R2, R19, R2, RZ, 0x3c, !PT ;  /* 0x0000000213027212 */ /* 0x000fe200078e3cff */
[----:B------:R-:W-:Y:S01]  /*0580*/  IMAD R12, R9, R3, R22 ;  /* 0x00000003090c7224 */ /* 0x000fe200078e0216 */
[----:B------:R-:W-:Y:S02]  /*0590*/  IADD3 R3, PT, PT, R16, UR6, RZ ;  /* 0x0000000610037c10 */ /* 0x000fe4000fffe0ff */
[----:B------:R-:W-:Y:S02]  /*05a0*/  IADD3 R17, PT, PT, R17, UR6, -R18 ;  /* 0x0000000611117c10 */ /* 0x000fe4000fffe812 */
[----:B------:R-:W-:Y:S02]  /*05b0*/  ISETP.GT.U32.AND P6, PT, R9, R12, PT ;  /* 0x0000000c0900720c */ /* 0x000fe40003fc4070 */
[----:B------:R-:W-:Y:S01]  /*05c0*/  ISETP.GE.AND P2, PT, R2, RZ, PT ;  /* 0x000000ff0200720c */ /* 0x000fe20003f46270 */
[----:B------:R-:W-:Y:S01]  /*05d0*/  IMAD R16, R3, R14, R17 ;  /* 0x0000000e03107224 */ /* 0x000fe200078e0211 */
[----:B------:R-:W-:Y:S01]  /*05e0*/  @!P5 IADD3 R20, PT, PT, R20, -R9, RZ ;  /* 0x800000091414d210 */ /* 0x000fe20007ffe0ff */
[----:B------:R-:W-:-:S03]  /*05f0*/  @!P5 VIADD R11, R11, 0x1 ;  /* 0x000000010b0bd836 */ /* 0x000fc60000000000 */
[----:B------:R-:W-:Y:S02]  /*0600*/  ISETP.GT.AND P4, PT, R0, R16, PT ;  /* 0x000000100000720c */ /* 0x000fe40003f84270 */
[----:B------:R-:W-:-:S03]  /*0610*/  ISETP.GE.U32.AND P3, PT, R20, R9, PT ;  /* 0x000000091400720c */ /* 0x000fc60003f66070 */
[----:B------:R-:W-:-:S10]  /*0620*/  @!P6 IADD3 R12, PT, PT, R12, -R9, RZ ;  /* 0x800000090c0ce210 */ /* 0x000fd40007ffe0ff */
[----:B------:R-:W-:Y:S01]  /*0630*/  @P3 IADD3 R11, PT, PT, R11, 0x1, RZ ;  /* 0x000000010b0b3810 */ /* 0x000fe20007ffe0ff */
[----:B------:R-:W-:Y:S06]  /*0640*/  @P4 BRA `(.L_x_1) ;  /* 0x0000000000404947 */ /* 0x000fec0003800000 */
[----:B------:R-:W0:Y:S01]  /*0650*/  S2UR UR7, SR_CgaCtaId ;  /* 0x00000000000779c3 */ /* 0x000e220000008800 */
[----:B------:R-:W-:Y:S01]  /*0660*/  UMOV UR4, 0x400 ;  /* 0x0000040000047882 */ /* 0x000fe20000000000 */
[----:B------:R-:W-:Y:S01]  /*0670*/  IMAD.IADD R15, R0, 0x1, R15 ;  /* 0x00000001000f7824 */ /* 0x000fe200078e020f */
[----:B------:R-:W-:-:S03]  /*0680*/  MOV R19, R0 ;  /* 0x0000000000137202 */ /* 0x000fc60000000f00 */
[----:B------:R-:W-:Y:S02]  /*0690*/  IMAD R13, R13, R14, R15 ;  /* 0x0000000e0d0d7224 */ /* 0x000fe400078e020f */
[----:B------:R-:W1:Y:S01]  /*06a0*/  LDC.64 R2, c[0x0][0x380] ;  /* 0x0000e000ff027b82 */ /* 0x000e620000000a00 */
[----:B0-----:R-:W-:-:S06]  /*06b0*/  ULEA UR4, UR7, UR4, 0x18 ;  /* 0x0000000407047291 */ /* 0x001fcc000f8ec0ff */
[----:B------:R-:W-:-:S07]  /*06c0*/  LEA R17, R15, UR4, 0x2 ;  /* 0x000000040f117c11 */ /* 0x000fce000f8e10ff */
.L_x_2:
[----:B-1----:R-:W-:-:S06]  /*06d0*/  IMAD.WIDE R14, R13, 0x4, R2 ;  /* 0x000000040d0e7825 */ /* 0x002fcc00078e0202 */
[----:B------:R-:W2:Y:S01]  /*06e0*/  LDG.E R14, desc[UR12][R14.64] ;  /* 0x0000000c0e0e7981 */ /* 0x000ea2000c1e1900 */
[C---:B------:R-:W-:Y:S01]  /*06f0*/  IADD3 R19, PT, PT, R4.reuse, R19, RZ ;  /* 0x0000001304137210 */ /* 0x040fe20007ffe0ff */
[----:B------:R-:W-:-:S03]  /*0700*/  IMAD.IADD R13, R4, 0x1, R13 ;  /* 0x00000001040d7824 */ /* 0x000fc600078e020d */
[----:B------:R-:W-:Y:S01]  /*0710*/  ISETP.GT.AND P3, PT, R19, R16, PT ;  /* 0x000000101300720c */ /* 0x000fe20003f64270 */
[----:B--2---:R0:W-:Y:S02]  /*0720*/  STS [R17], R14 ;  /* 0x0000000e11007388 */ /* 0x0041e40000000800 */
[----:B0-----:R-:W-:-:S10]  /*0730*/  LEA R17, R4, R17, 0x2 ;  /* 0x0000001104117211 */ /* 0x001fd400078e10ff */
[----:B------:R-:W-:Y:S05]  /*0740*/  @!P3 BRA `(.L_x_2) ;  /* 0xfffffffc00e0b947 */ /* 0x000fea000383ffff */
.L_x_1:
[----:B------:R-:W-:Y:S01]  /*0750*/  @!P2 IADD3 R11, PT, PT, -R11, RZ, RZ ;  /* 0x000000ff0b0ba210 */ /* 0x000fe20007ffe1ff */
[----:B------:R-:W-:Y:S05]  /*0760*/  WARPSYNC.ALL ;  /* 0x0000000000007948 */ /* 0x000fea0003800000 */
[----:B------:R-:W-:Y:S01]  /*0770*/  SEL R2, R10, R11, !P1 ;  /* 0x0000000b0a027207 */ /* 0x000fe20004800000 */
[----:B------:R-:W-:Y:S01]  /*0780*/  BAR.SYNC.DEFER_BLOCKING 0x0 ;  /* 0x0000000000007b1d */ /* 0x000fe20000010000 */
[----:B------:R-:W-:Y:S01]  /*0790*/  ISETP.GT.U32.AND P3, PT, R9, R12, PT ;  /* 0x0000000c0900720c */ /* 0x000fe20003f64070 */
[----:B------:R-:W-:Y:S01]  /*07a0*/  IMAD.MOV.U32 R18, RZ, RZ, RZ ;  /* 0x000000ffff127224 */ /* 0x000fe200078e00ff */
[----:B------:R-:W-:-:S02]  /*07b0*/  IADD3 R3, PT, PT, R2, UR6, RZ ;  /* 0x0000000602037c10 */ /* 0x000fc4000fffe0ff */
[----:B------:R-:W-:Y:S01]  /*07c0*/  ISETP.GE.AND P4, PT, R8, RZ, PT ;  /* 0x000000ff0800720c */ /* 0x000fe20003f86270 */
[----:B------:R-:W-:Y:S01]  /*07d0*/  BSSY.RECONVERGENT B0, `(.L_x_3) ;  /* 0x0000074000007945 */ /* 0x000fe20003800200 */
[----:B------:R-:W-:-:S07]  /*07e0*/  ISETP.GT.AND P2, PT, R2, R3, PT ;  /* 0x000000030200720c */ /* 0x000fce0003f44270 */
[----:B------:R-:W-:-:S05]  /*07f0*/  @!P3 IMAD.IADD R12, R12, 0x1, -R9 ;  /* 0x000000010c0cb824 */ /* 0x000fca00078e0a09 */
[----:B------:R-:W-:-:S04]  /*0800*/  @!P4 IADD3 R12, PT, PT, -R12, RZ, RZ ;  /* 0x000000ff0c0cc210 */ /* 0x000fc80007ffe1ff */
[----:B------:R-:W-:Y:S01]  /*0810*/  SEL R10, R10, R12, !P1 ;  /* 0x0000000c0a0a7207 */ /* 0x000fe20004800000 */
[----:B------:R-:W-:Y:S06]  /*0820*/  @P2 BRA `(.L_x_4) ;  /* 0x0000000400b82947 */ /* 0x000fec0003800000 */
[----:B------:R-:W-:Y:S01]  /*0830*/  IADD3 R9, PT, PT, R10, UR6, RZ ;  /* 0x000000060a097c10 */ /* 0x000fe2000fffe0ff */
[----:B------:R-:W-:-:S03]  /*0840*/  HFMA2 R18, -RZ, RZ, 0, 0 ;  /* 0x00000000ff127431 */ /* 0x000fc600000001ff */
[----:B------:R-:W-:-:S13]  /*0850*/  ISETP.GT.AND P2, PT, R10, R9, PT ;  /* 0x000000090a00720c */ /* 0x000fda0003f44270 */
.L_x_11:
[----:B------:R-:W-:Y:S04]  /*0860*/  BSSY.RECONVERGENT B1, `(.L_x_5) ;  /* 0x0000067000017945 */ /* 0x000fe80003800200 */
[----:B------:R-:W-:Y:S05]  /*0870*/  @P2 BRA `(.L_x_6) ;  /* 0x0000000400942947 */ /* 0x000fea0003800000 */
[----:B------:R-:W0:Y:S01]  /*0880*/  S2UR UR7, SR_CgaCtaId ;  /* 0x00000000000779c3 */ /* 0x000e220000008800 */
[----:B------:R-:W-:Y:S01]  /*0890*/  UISETP.GE.U32.AND UP2, UPT, UR6, 0xf, UPT ;  /* 0x0000000f0600788c */ /* 0x000fe2000bf46070 */
[----:B------:R-:W-:Y:S01]  /*08a0*/  IMAD.MOV.U32 R9, RZ, RZ, R10 ;  /* 0x000000ffff097224 */ /* 0x000fe200078e000a */
[----:B------:R-:W-:Y:S01]  /*08b0*/  UMOV UR4, 0x400 ;  /* 0x0000040000047882 */ /* 0x000fe20000000000 */
[----:B------:R-:W1:Y:S04]  /*08c0*/  LDCU UR11, c[0x0][0x394] ;  /* 0x00007280ff0b77ac */ /* 0x000e680008000800 */
[----:B------:R-:W2:Y:S01]  /*08d0*/  LDC R22, c[0x0][0x398] ;  /* 0x0000e600ff167b82 */ /* 0x000ea20000000800 */
[----:B0-----:R-:W-:Y:S01]  /*08e0*/  ULEA UR8, UR7, UR4, 0x18 ;  /* 0x0000000407087291 */ /* 0x001fe2000f8ec0ff */
[----:B-1----:R-:W-:Y:S11]  /*08f0*/  BRA.U !UP2, `(.L_x_7) ;  /* 0x000000010ab07547 */ /* 0x002ff6000b800000 */
[----:B------:R-:W0:Y:S01]  /*0900*/  S2UR UR7, SR_CgaCtaId ;  /* 0x00000000000779c3 */ /* 0x000e220000008800 */
[----:B------:R-:W-:Y:S01]  /*0910*/  UMOV UR4, 0x400 ;  /* 0x0000040000047882 */ /* 0x000fe20000000000 */
[----:B------:R-:W-:Y:S01]  /*0920*/  MOV R9, R10 ;  /* 0x0000000a00097202 */ /* 0x000fe20000000f00 */
[----:B------:R-:W1:Y:S01]  /*0930*/  LDCU UR10, c[0x0][0x394] ;  /* 0x00007280ff0a77ac */ /* 0x000e620008000800 */
[----:B0-----:R-:W-:-:S03]  /*0940*/  ULEA UR7, UR7, UR4, 0x18 ;  /* 0x0000000407077291 */ /* 0x001fc6000f8ec0ff */
[----:B-1----:R-:W-:-:S09]  /*0950*/  UMOV UR4, URZ ;  /* 0x000000ff00047c82 */ /* 0x002fd20008000000 */
.L_x_8:
[----:B------:R-:W-:Y:S01]  /*0960*/  IMAD R16, R2, UR10, R9 ;  /* 0x0000000a02107c24 */ /* 0x000fe2000f8e0209 */
[----:B------:R-:W-:Y:S01]  /*0970*/  UIADD3 UR4, UPT, UPT, UR4, 0x10, URZ ;  /* 0x0000001004047890 */ /* 0x000fe2000fffe0ff */
[----:B------:R-:W-:-:S03]  /*0980*/  IADD3 R9, PT, PT, R9, 0x10, RZ ;  /* 0x0000001009097810 */ /* 0x000fc60007ffe0ff */
[----:B------:R-:W-:Y:S01]  /*0990*/  LEA R16, R16, UR7, 0x2 ;  /* 0x0000000710107c11 */ /* 0x000fe2000f8e10ff */
[----:B------:R-:W-:-:S04]  /*09a0*/  UISETP.NE.AND UP2, UPT, UR4, UR9, UPT ;  /* 0x000000090400728c */ /* 0x000fc8000bf45270 */
[----:B------:R-:W0:Y:S04]  /*09b0*/  LDS R19, [R16] ;  /* 0x0000000010137984 */ /* 0x000e280000000800 */
[----:B------:R-:W1:Y:S04]  /*09c0*/  LDS R20, [R16+0x4] ;  /* 0x0000040010147984 */ /* 0x000e680000000800 */
[----:B------:R-:W3:Y:S04]  /*09d0*/  LDS R21, [R16+0x8] ;  /* 0x0000080010157984 */ /* 0x000ee80000000800 */
[----:B------:R-:W4:Y:S04]  /*09e0*/  LDS R24, [R16+0xc] ;  /* 0x00000c0010187984 */ /* 0x000f280000000800 */
[----:B------:R-:W5:Y:S04]  /*09f0*/  LDS R17, [R16+0x10] ;  /* 0x0000100010117984 */ /* 0x000f680000000800 */
[----:B------:R-:W2:Y:S04]  /*0a00*/  LDS R15, [R16+0x14] ;  /* 0x00001400100f7984 */ /* 0x000ea80000000800 */
[----:B------:R-:W2:Y:S04]  /*0a10*/  LDS R11, [R16+0x18] ;  /* 0x00001800100b7984 */ /* 0x000ea80000000800 */
[----:B------:R-:W2:Y:S04]  /*0a20*/  LDS R12, [R16+0x1c] ;  /* 0x00001c00100c7984 */ /* 0x000ea80000000800 */
[----:B------:R-:W2:Y:S04]  /*0a30*/  LDS R13, [R16+0x20] ;  /* 0x00002000100d7984 */ /* 0x000ea80000000800 */
[----:B------:R-:W2:Y:S01]  /*0a40*/  LDS R14, [R16+0x24] ;  /* 0x00002400100e7984 */ /* 0x000ea20000000800 */
[----:B0-----:R-:W-:-:S03]  /*0a50*/  FADD R19, R19, R18 ;  /* 0x0000001213137221 */ /* 0x001fc60000000000 */
[----:B------:R-:W0:Y:S01]  /*0a60*/  LDS R18, [R16+0x28] ;  /* 0x0000280010127984 */ /* 0x000e220000000800 */
[----:B-1----:R-:W-:-:S03]  /*0a70*/  FADD R20, R19, R20 ;  /* 0x0000001413147221 */ /* 0x002fc60000000000 */
[----:B------:R-:W1:Y:S01]  /*0a80*/  LDS R19, [R16+0x2c] ;  /* 0x00002c0010137984 */ /* 0x000e620000000800 */
[----:B---3--:R-:W-:-:S03]  /*0a90*/  FADD R21, R20, R21 ;  /* 0x0000001514157221 */ /* 0x008fc60000000000 */
[----:B------:R-:W3:Y:S01]  /*0aa0*/  LDS R20, [R16+0x30] ;  /* 0x0000300010147984 */ /* 0x000ee20000000800 */
[----:B----4-:R-:W-:-:S03]  /*0ab0*/  FADD R24, R21, R24 ;  /* 0x0000001815187221 */ /* 0x010fc60000000000 */
[----:B------:R-:W4:Y:S01]  /*0ac0*/  LDS R21, [R16+0x34] ;  /* 0x0000340010157984 */ /* 0x000f220000000800 */
[----:B-----5:R-:W-:-:S03]  /*0ad0*/  FADD R24, R24, R17 ;  /* 0x0000001118187221 */ /* 0x020fc60000000000 */
[----:B------:R-:W5:Y:S01]  /*0ae0*/  LDS R17, [R16+0x38] ;  /* 0x0000380010117984 */ /* 0x000f620000000800 */
[----:B--2---:R-:W-:-:S03]  /*0af0*/  FADD R24, R24, R15 ;  /* 0x0000000f18187221 */ /* 0x004fc60000000000 */
[----:B------:R-:W2:Y:S01]  /*0b00*/  LDS R15, [R16+0x3c] ;  /* 0x00003c00100f7984 */ /* 0x000ea20000000800 */
[----:B------:R-:W-:-:S04]  /*0b10*/  FADD R11, R24, R11 ;  /* 0x0000000b180b7221 */ /* 0x000fc80000000000 */
[----:B------:R-:W-:-:S04]  /*0b20*/  FADD R12, R11, R12 ;  /* 0x0000000c0b0c7221 */ /* 0x000fc80000000000 */
[----:B------:R-:W-:-:S04]  /*0b30*/  FADD R13, R12, R13 ;  /* 0x0000000d0c0d7221 */ /* 0x000fc80000000000 */
[----:B------:R-:W-:-:S04]  /*0b40*/  FADD R13, R13, R14 ;  /* 0x0000000e0d0d7221 */ /* 0x000fc80000000000 */
[----:B0-----:R-:W-:-:S04]  /*0b50*/  FADD R18, R13, R18 ;  /* 0x000000120d127221 */ /* 0x001fc80000000000 */
[----:B-1----:R-:W-:-:S04]  /*0b60*/  FADD R19, R18, R19 ;  /* 0x0000001312137221 */ /* 0x002fc80000000000 */
[----:B---3--:R-:W-:-:S04]  /*0b70*/  FADD R20, R19, R20 ;  /* 0x0000001413147221 */ /* 0x008fc80000000000 */
[----:B----4-:R-:W-:-:S04]  /*0b80*/  FADD R20, R20, R21 ;  /* 0x0000001514147221 */ /* 0x010fc80000000000 */
[----:B-----5:R-:W-:-:S04]  /*0b90*/  FADD R20, R20, R17 ;  /* 0x0000001114147221 */ /* 0x020fc80000000000 */
[----:B--2---:R-:W-:Y:S01]  /*0ba0*/  FADD R18, R20, R15 ;  /* 0x0000000f14127221 */ /* 0x004fe20000000000 */
[----:B------:R-:W-:Y:S06]  /*0bb0*/  BRA.U UP2, `(.L_x_8) ;  /* 0xfffffffd02687547 */ /* 0x000fec000b83ffff */
.L_x_7:
[----:B------:R-:W-:Y:S05]  /*0bc0*/  BRA.U !UP0, `(.L_x_9) ;  /* 0x00000001085c7547 */ /* 0x000fea000b800000 */
[----:B------:R-:W0:Y:S01]  /*0bd0*/  S2UR UR7, SR_CgaCtaId ;  /* 0x00000000000779c3 */ /* 0x000e220000008800 */
[----:B------:R-:W1:Y:S01]  /*0be0*/  LDCU UR10, c[0x0][0x394] ;  /* 0x00007280ff0a77ac */ /* 0x000e620008000800 */
[----:B------:R-:W-:Y:S01]  /*0bf0*/  UMOV UR4, 0x400 ;  /* 0x0000040000047882 */ /* 0x000fe20000000000 */
[----:B-1----:R-:W-:Y:S02]  /*0c00*/  IMAD R11, R2, UR10, R9 ;  /* 0x0000000a020b7c24 */ /* 0x002fe4000f8e0209 */
[----:B------:R-:W-:Y:S01]  /*0c10*/  VIADD R9, R9, 0x8 ;  /* 0x0000000809097836 */ /* 0x000fe20000000000 */
[----:B0-----:R-:W-:-:S06]  /*0c20*/  ULEA UR4, UR7, UR4, 0x18 ;  /* 0x0000000407047291 */ /* 0x001fcc000f8ec0ff */
[----:B------:R-:W-:-:S05]  /*0c30*/  LEA R11, R11, UR4, 0x2 ;  /* 0x000000040b0b7c11 */ /* 0x000fca000f8e10ff */
[----:B------:R-:W0:Y:S04]  /*0c40*/  LDS R13, [R11] ;  /* 0x000000000b0d7984 */ /* 0x000e280000000800 */
[----:B------:R-:W1:Y:S04]  /*0c50*/  LDS R12, [R11+0x4] ;  /* 0x000004000b0c7984 */ /* 0x000e680000000800 */
[----:B------:R-:W3:Y:S04]  /*0c60*/  LDS R15, [R11+0x8] ;  /* 0x000008000b0f7984 */ /* 0x000ee80000000800 */
[----:B------:R-:W4:Y:S04]  /*0c70*/  LDS R17, [R11+0xc] ;  /* 0x00000c000b117984 */ /* 0x000f280000000800 */
[----:B------:R-:W5:Y:S04]  /*0c80*/  LDS R19, [R11+0x10] ;  /* 0x000010000b137984 */ /* 0x000f680000000800 */
[----:B------:R-:W2:Y:S04]  /*0c90*/  LDS R21, [R11+0x14] ;  /* 0x000014000b157984 */ /* 0x000ea80000000800 */
[----:B------:R-:W2:Y:S04]  /*0ca0*/  LDS R23, [R11+0x18] ;  /* 0x000018000b177984 */ /* 0x000ea80000000800 */
[----:B------:R-:W2:Y:S01]  /*0cb0*/  LDS R25, [R11+0x1c] ;  /* 0x00001c000b197984 */ /* 0x000ea20000000800 */
[----:B0-----:R-:W-:-:S04]  /*0cc0*/  FADD R13, R18, R13 ;  /* 0x0000000d120d7221 */ /* 0x001fc80000000000 */
[----:B-1----:R-:W-:-:S04]  /*0cd0*/  FADD R12, R13, R12 ;  /* 0x0000000c0d0c7221 */ /* 0x002fc80000000000 */
[----:B---3--:R-:W-:-:S04]  /*0ce0*/  FADD R12, R12, R15 ;  /* 0x0000000f0c0c7221 */ /* 0x008fc80000000000 */
[----:B----4-:R-:W-:-:S04]  /*0cf0*/  FADD R12, R12, R17 ;  /* 0x000000110c0c7221 */ /* 0x010fc80000000000 */
[----:B-----5:R-:W-:-:S04]  /*0d00*/  FADD R12, R12, R19 ;  /* 0x000000130c0c7221 */ /* 0x020fc80000000000 */
[----:B--2---:R-:W-:-:S04]  /*0d10*/  FADD R12, R12, R21 ;  /* 0x000000150c0c7221 */ /* 0x004fc80000000000 */
[----:B------:R-:W-:-:S04]  /*0d20*/  FADD R12, R12, R23 ;  /* 0x000000170c0c7221 */ /* 0x000fc80000000000 */
[----:B------:R-:W-:-:S07]  /*0d30*/  FADD R18, R12, R25 ;  /* 0x000000190c127221 */ /* 0x000fce0000000000 */
.L_x_9:
[----:B------:R-:W-:Y:S05]  /*0d40*/  BRA.U !UP1, `(.L_x_10) ;  /* 0x00000001093c7547 */ /* 0x000fea000b800000 */
[----:B------:R-:W0:Y:S01]  /*0d50*/  S2UR UR7, SR_CgaCtaId ;  /* 0x00000000000779c3 */ /* 0x000e220000008800 */
[----:B------:R-:W1:Y:S01]  /*0d60*/  LDCU UR10, c[0x0][0x394] ;  /* 0x00007280ff0a77ac */ /* 0x000e620008000800 */
[----:B------:R-:W-:Y:S01]  /*0d70*/  UMOV UR4, 0x400 ;  /* 0x0000040000047882 */ /* 0x000fe20000000000 */
[----:B-1----:R-:W-:Y:S01]  /*0d80*/  IMAD R11, R2, UR10, R9 ;  /* 0x0000000a020b7c24 */ /* 0x002fe2000f8e0209 */
[----:B------:R-:W-:Y:S01]  /*0d90*/  IADD3 R9, PT, PT, R9, 0x4, RZ ;  /* 0x0000000409097810 */ /* 0x000fe20007ffe0ff */
[----:B0-----:R-:W-:-:S06]  /*0da0*/  ULEA UR4, UR7, UR4, 0x18 ;  /* 0x0000000407047291 */ /* 0x001fcc000f8ec0ff */
[----:B------:R-:W-:-:S05]  /*0db0*/  LEA R11, R11, UR4, 0x2 ;  /* 0x000000040b0b7c11 */ /* 0x000fca000f8e10ff */
[----:B------:R-:W0:Y:S04]  /*0dc0*/  LDS R13, [R11] ;  /* 0x000000000b0d7984 */ /* 0x000e280000000800 */
[----:B------:R-:W1:Y:S04]  /*0dd0*/  LDS R12, [R11+0x4] ;  /* 0x000004000b0c7984 */ /* 0x000e680000000800 */
[----:B------:R-:W3:Y:S04]  /*0de0*/  LDS R15, [R11+0x8] ;  /* 0x000008000b0f7984 */ /* 0x000ee80000000800 */
[----:B------:R-:W4:Y:S01]  /*0df0*/  LDS R17, [R11+0xc] ;  /* 0x00000c000b117984 */ /* 0x000f220000000800 */
[----:B0-----:R-:W-:-:S04]  /*0e00*/  FADD R13, R18, R13 ;  /* 0x0000000d120d7221 */ /* 0x001fc80000000000 */
[----:B-1----:R-:W-:-:S04]  /*0e10*/  FADD R12, R13, R12 ;  /* 0x0000000c0d0c7221 */ /* 0x002fc80000000000 */
[----:B---3--:R-:W-:-:S04]  /*0e20*/  FADD R12, R12, R15 ;  /* 0x0000000f0c0c7221 */ /* 0x008fc80000000000 */
[----:B----4-:R-:W-:-:S07]  /*0e30*/  FADD R18, R12, R17 ;  /* 0x000000110c127221 */ /* 0x010fce0000000000 */
.L_x_10:
[----:B------:R-:W-:Y:S01]  /*0e40*/  IMAD R9, R2, UR11, R9 ;  /* 0x0000000b02097c24 */ /* 0x000fe2000f8e0209 */
[----:B--2---:R-:W-:-:S04]  /*0e50*/  LOP3.LUT P1, RZ, R22, 0x1, RZ, 0xc0, !PT ;  /* 0x0000000116ff7812 */ /* 0x004fc8000782c0ff */
[----:B------:R-:W-:-:S05]  /*0e60*/  LEA R13, R9, UR8, 0x2 ;  /* 0x00000008090d7c11 */ /* 0x000fca000f8e10ff */
[----:B------:R-:W0:Y:S04]  /*0e70*/  LDS R9, [R13] ;  /* 0x000000000d097984 */ /* 0x000e280000000800 */
[----:B------:R-:W1:Y:S04]  /*0e80*/  @P1 LDS R11, [R13+0x4] ;  /* 0x000004000d0b1984 */ /* 0x000e680000000800 */
[----:B------:R-:W2:Y:S01]  /*0e90*/  @P1 LDS R12, [R13+0x8] ;  /* 0x000008000d0c1984 */ /* 0x000ea20000000800 */
[----:B0-----:R-:W-:-:S04]  /*0ea0*/  FADD R18, R9, R18 ;  /* 0x0000001209127221 */ /* 0x001fc80000000000 */
[----:B-1----:R-:W-:-:S04]  /*0eb0*/  @P1 FADD R11, R18, R11 ;  /* 0x0000000b120b1221 */ /* 0x002fc80000000000 */
[----:B--2---:R-:W-:-:S07]  /*0ec0*/  @P1 FADD R18, R11, R12 ;  /* 0x0000000c0b121221 */ /* 0x004fce0000000000 */
.L_x_6:
[----:B------:R-:W-:Y:S05]  /*0ed0*/  BSYNC.RECONVERGENT B1 ;  /* 0x0000000000017941 */ /* 0x000fea0003800200 */
.L_x_5:
[C---:B------:R-:W-:Y:S02]  /*0ee0*/  ISETP.NE.AND P1, PT, R2.reuse, R3, PT ;  /* 0x000000030200720c */ /* 0x040fe40003f25270 */
[----:B------:R-:W-:-:S11]  /*0ef0*/  IADD3 R2, PT, PT, R2, 0x1, RZ ;  /* 0x0000000102027810 */ /* 0x000fd60007ffe0ff */
[----:B------:R-:W-:Y:S05]  /*0f00*/  @P1 BRA `(.L_x_11) ;  /* 0xfffffff800541947 */ /* 0x000fea000383ffff */
.L_x_4:
[----:B------:R-:W-:Y:S05]  /*0f10*/  BSYNC.RECONVERGENT B0 ;  /* 0x0000000000007941 */ /* 0x000fea0003800200 */
.L_x_3:
[----:B------:R-:W0:Y:S02]  /*0f20*/  LDC.64 R2, c[0x0][0x388] ;  /* 0x0000e200ff027b82 */ /* 0x000e240000000a00 */
[----:B0-----:R-:W-:-:S05]  /*0f30*/  IMAD.WIDE R8, R8, 0x4, R2 ;  /* 0x0000000408087825 */ /* 0x001fca00078e0202 */
[----:B------:R0:W-:Y:S02]  /*0f40*/  STG.E desc[UR12][R8.64], R18 ;  /* 0x0000001208007986 */ /* 0x0001e4000c10190c */
.L_x_0:
[----:B------:R-:W-:Y:S05]  /*0f50*/  @P0 BRA `(.L_x_12) ;  /* 0xfffffff000900947 */ /* 0x000fea000383ffff */
[----:B------:R-:W-:Y:S05]  /*0f60*/  EXIT ;  /* 0x000000000000794d */ /* 0x000fea0003800000 */
.L_x_13:
[----:B------:R-:W-:-:S00]  /*0f70*/  BRA `(.L_x_13) ;  /* 0xfffffffc00fc7947 */ /* 0x000fc0000383ffff */
[----:B------:R-:W-:-:S00]  /*0f80*/  NOP ;  /* 0x0000000000007918 */ /* 0x000fc00000000000 */
[----:B------:R-:W-:-:S00]  /*0f90*/  NOP ;  /* 0x0000000000007918 */ /* 0x000fc00000000000 */
[----:B------:R-:W-:-:S00]  /*0fa0*/  NOP ;  /* 0x0000000000007918 */ /* 0x000fc00000000000 */
[----:B------:R-:W-:-:S00]  /*0fb0*/  NOP ;  /* 0x0000000000007918 */ /* 0x000fc00000000000 */
[----:B------:R-:W-:-:S00]  /*0fc0*/  NOP ;  /* 0x0000000000007918 */ /* 0x000fc00000000000 */
[----:B------:R-:W-:-:S00]  /*0fd0*/  NOP ;  /* 0x0000000000007918 */ /* 0x000fc00000000000 */
[----:B------:R-:W-:-:S00]  /*0fe0*/  NOP ;  /* 0x0000000000007918 */ /* 0x000fc00000000000 */
[----:B------:R-:W-:-:S00]  /*0ff0*/  NOP ;  /* 0x0000000000007918 */ /* 0x000fc00000000000 */
.L_x_14:


//--------------------- .nv.shared._Z9addKernelPfS_iiiiii --------------------------
	.section	.nv.shared._Z9addKernelPfS_iiiiii,"aw",@nobits
	.sectionflags	@""
	.align	16
	.zero		1024


//--------------------- .nv.shared.reserved.0     --------------------------
	.section	.nv.shared.reserved.0,"aw",@nobits
	.weak		__nv_reservedSMEM_offset_0_alias
	.size		__nv_reservedSMEM_offset_0_alias, 0, 64
	.other		__nv_reservedSMEM_offset_0_alias,@"STO_CUDA_RESERVED_SHARED STV_DEFAULT"
__nv_reservedSMEM_offset_0_alias:
	.zero		0
	.zero		64


//--------------------- .nv.constant0._Z9addKernelPfS_iiiiii --------------------------
	.section	.nv.constant0._Z9addKernelPfS_iiiiii,"a",@progbits
	.sectionflags	@""
	.align	4
.nv.constant0._Z9addKernelPfS_iiiiii:
	.zero		936


//--------------------- SYMBOLS --------------------------

	.type		.nv.reservedSmem.offset0,@object
	.size		.nv.reservedSmem.offset0,0x4
	.type		.nv.reservedSmem.cap,@object
	.size		.nv.reservedSmem.cap,0x4
